	.headerflags	@"EF_CUDA_TEXMODE_UNIFIED EF_CUDA_64BIT_ADDRESS EF_CUDA_ACCELERATORS EF_CUDA_SM90 EF_CUDA_VIRTUAL_SM(EF_CUDA_SM90)"
	.elftype	@"ET_EXEC"


//--------------------- .nv.info                  --------------------------
	.section	.nv.info,"",@"SHT_CUDA_INFO"
	.align	4


	//----- nvinfo : EIATTR_REGCOUNT
	.align		4
        /*0000*/ 	.byte	0x04, 0x2f
        /*0002*/ 	.short	(.L_3 - .L_2)
	.align		4
.L_2:
        /*0004*/ 	.word	index@(triton_poi_fused__native_batch_norm_legit_no_training_hardtanh_19)
        /*0008*/ 	.word	0x00000020


	//----- nvinfo : EIATTR_MIN_STACK_SIZE
	.align		4
.L_3:
        /*000c*/ 	.byte	0x04, 0x12
        /*000e*/ 	.short	(.L_5 - .L_4)
	.align		4
.L_4:
        /*0010*/ 	.word	index@(triton_poi_fused__native_batch_norm_legit_no_training_hardtanh_19)
        /*0014*/ 	.word	0x00000000


	//----- nvinfo : EIATTR_FRAME_SIZE
	.align		4
.L_5:
        /*0018*/ 	.byte	0x04, 0x11
        /*001a*/ 	.short	(.L_7 - .L_6)
	.align		4
.L_6:
        /*001c*/ 	.word	index@(triton_poi_fused__native_batch_norm_legit_no_training_hardtanh_19)
        /*0020*/ 	.word	0x00000000


	//----- nvinfo : EIATTR_MIN_STACK_SIZE
	.align		4
.L_7:
        /*0024*/ 	.byte	0x04, 0x12
        /*0026*/ 	.short	(.L_9 - .L_8)
	.align		4
.L_8:
        /*0028*/ 	.word	index@(triton_poi_fused__native_batch_norm_legit_no_training_hardtanh_19)
        /*002c*/ 	.word	0x00000000
.L_9:


//--------------------- .nv.info.triton_poi_fused__native_batch_norm_legit_no_training_hardtanh_19 --------------------------
	.section	.nv.info.triton_poi_fused__native_batch_norm_legit_no_training_hardtanh_19,"",@"SHT_CUDA_INFO"
	.sectionflags	@""
	.align	4


	//----- nvinfo : EIATTR_CUDA_API_VERSION
	.align		4
        /*0000*/ 	.byte	0x04, 0x37
        /*0002*/ 	.short	(.L_11 - .L_10)
.L_10:
        /*0004*/ 	.word	0x0000007c


	//----- nvinfo : EIATTR_KPARAM_INFO
	.align		4
.L_11:
        /*0008*/ 	.byte	0x04, 0x17
        /*000a*/ 	.short	(.L_13 - .L_12)
.L_12:
        /*000c*/ 	.word	0x00000000
        /*0010*/ 	.short	0x0007
        /*0012*/ 	.short	0x0034
        /*0014*/ 	.byte	0x00, 0xf0, 0x11, 0x00


	//----- nvinfo : EIATTR_KPARAM_INFO
	.align		4
.L_13:
        /*0018*/ 	.byte	0x04, 0x17
        /*001a*/ 	.short	(.L_15 - .L_14)
.L_14:
        /*001c*/ 	.word	0x00000000
        /*0020*/ 	.short	0x0006
        /*0022*/ 	.short	0x0030
        /*0024*/ 	.byte	0x00, 0xf0, 0x11, 0x00


	//----- nvinfo : EIATTR_KPARAM_INFO
	.align		4
.L_15:
        /*0028*/ 	.byte	0x04, 0x17
        /*002a*/ 	.short	(.L_17 - .L_16)
.L_16:
        /*002c*/ 	.word	0x00000000
        /*0030*/ 	.short	0x0005
        /*0032*/ 	.short	0x0028
        /*0034*/ 	.byte	0x00, 0xf4, 0x21, 0x00


	//----- nvinfo : EIATTR_KPARAM_INFO
	.align		4
.L_17:
        /*0038*/ 	.byte	0x04, 0x17
        /*003a*/ 	.short	(.L_19 - .L_18)
.L_18:
        /*003c*/ 	.word	0x00000000
        /*0040*/ 	.short	0x0004
        /*0042*/ 	.short	0x0020
        /*0044*/ 	.byte	0x00, 0xf4, 0x21, 0x00


	//----- nvinfo : EIATTR_KPARAM_INFO
	.align		4
.L_19:
        /*0048*/ 	.byte	0x04, 0x17
        /*004a*/ 	.short	(.L_21 - .L_20)
.L_20:
        /*004c*/ 	.word	0x00000000
        /*0050*/ 	.short	0x0003
        /*0052*/ 	.short	0x0018
        /*0054*/ 	.byte	0x00, 0xf4, 0x21, 0x00


	//----- nvinfo : EIATTR_KPARAM_INFO
	.align		4
.L_21:
        /*0058*/ 	.byte	0x04, 0x17
        /*005a*/ 	.short	(.L_23 - .L_22)
.L_22:
        /*005c*/ 	.word	0x00000000
        /*0060*/ 	.short	0x0002
        /*0062*/ 	.short	0x0010
        /*0064*/ 	.byte	0x00, 0xf4, 0x21, 0x00


	//----- nvinfo : EIATTR_KPARAM_INFO
	.align		4
.L_23:
        /*0068*/ 	.byte	0x04, 0x17
        /*006a*/ 	.short	(.L_25 - .L_24)
.L_24:
        /*006c*/ 	.word	0x00000000
        /*0070*/ 	.short	0x0001
        /*0072*/ 	.short	0x0008
        /*0074*/ 	.byte	0x00, 0xf4, 0x21, 0x00


	//----- nvinfo : EIATTR_KPARAM_INFO
	.align		4
.L_25:
        /*0078*/ 	.byte	0x04, 0x17
        /*007a*/ 	.short	(.L_27 - .L_26)
.L_26:
        /*007c*/ 	.word	0x00000000
        /*0080*/ 	.short	0x0000
        /*0082*/ 	.short	0x0000
        /*0084*/ 	.byte	0x00, 0xf4, 0x21, 0x00


	//----- nvinfo : EIATTR_SPARSE_MMA_MASK
	.align		4
.L_27:
        /*0088*/ 	.byte	0x03, 0x50
        /*008a*/ 	.short	0x0000


	//----- nvinfo : EIATTR_MAXREG_COUNT
	.align		4
        /*008c*/ 	.byte	0x03, 0x1b
        /*008e*/ 	.short	0x00ff


	//----- nvinfo : EIATTR_EXIT_INSTR_OFFSETS
	.align		4
        /*0090*/ 	.byte	0x04, 0x1c
        /*0092*/ 	.short	(.L_29 - .L_28)


	//   ....[0]....
.L_28:
        /*0094*/ 	.word	0x00001ab0


	//   ....[1]....
        /*0098*/ 	.word	0x00001b00


	//----- nvinfo : EIATTR_REQNTID
	.align		4
.L_29:
        /*009c*/ 	.byte	0x04, 0x10
        /*009e*/ 	.short	(.L_31 - .L_30)
.L_30:
        /*00a0*/ 	.word	0x00000100
        /*00a4*/ 	.word	0x00000001
        /*00a8*/ 	.word	0x00000001


	//----- nvinfo : EIATTR_CBANK_PARAM_SIZE
	.align		4
.L_31:
        /*00ac*/ 	.byte	0x03, 0x19
        /*00ae*/ 	.short	0x0038


	//----- nvinfo : EIATTR_PARAM_CBANK
	.align		4
        /*00b0*/ 	.byte	0x04, 0x0a
        /*00b2*/ 	.short	(.L_33 - .L_32)
	.align		4
.L_32:
        /*00b4*/ 	.word	index@(.nv.constant0.triton_poi_fused__native_batch_norm_legit_no_training_hardtanh_19)
        /*00b8*/ 	.short	0x0210
        /*00ba*/ 	.short	0x0038


	//----- nvinfo : EIATTR_SW_WAR
	.align		4
.L_33:
        /*00bc*/ 	.byte	0x04, 0x36
        /*00be*/ 	.short	(.L_35 - .L_34)
.L_34:
        /*00c0*/ 	.word	0x00000008
.L_35:


//--------------------- .nv.callgraph             --------------------------
	.section	.nv.callgraph,"",@"SHT_CUDA_CALLGRAPH"
	.align	4
	.sectionentsize	8
	.align		4
        /*0000*/ 	.word	0x00000000
	.align		4
        /*0004*/ 	.word	0xffffffff
	.align		4
        /*0008*/ 	.word	0x00000000
	.align		4
        /*000c*/ 	.word	0xfffffffe
	.align		4
        /*0010*/ 	.word	0x00000000
	.align		4
        /*0014*/ 	.word	0xfffffffd
	.align		4
        /*0018*/ 	.word	0x00000000
	.align		4
        /*001c*/ 	.word	0xfffffffc


//--------------------- .nv.constant4             --------------------------
	.section	.nv.constant4,"a",@progbits
	.align	8
	.align		8
.nv.constant4:
        /*0000*/ 	.dword	_$_str
	.align		8
        /*0008*/ 	.dword	_$_str_$_2


//--------------------- .text.triton_poi_fused__native_batch_norm_legit_no_training_hardtanh_19 --------------------------
	.section	.text.triton_poi_fused__native_batch_norm_legit_no_training_hardtanh_19,"ax",@progbits
	.sectionflags	@"SHF_BARRIERS=1"
	.align	128
        .global         triton_poi_fused__native_batch_norm_legit_no_training_hardtanh_19
        .type           triton_poi_fused__native_batch_norm_legit_no_training_hardtanh_19,@function
        .size           triton_poi_fused__native_batch_norm_legit_no_training_hardtanh_19,(.L_x_1 - triton_poi_fused__native_batch_norm_legit_no_training_hardtanh_19)
        .other          triton_poi_fused__native_batch_norm_legit_no_training_hardtanh_19,@"STO_CUDA_ENTRY STV_DEFAULT"
triton_poi_fused__native_batch_norm_legit_no_training_hardtanh_19:
.text.triton_poi_fused__native_batch_norm_legit_no_training_hardtanh_19:
[----:B------:R-:W0:Y:S01]  /*0000*/  LDC R1, c[0x0][0x28] ;  /* 0x00000a00ff017b82 */ /* 0x000e220000000800 */
[----:B------:R-:W1:Y:S01]  /*0010*/  S2R R21, SR_TID.X ;  /* 0x0000000000157919 */ /* 0x000e620000002100 */
[----:B------:R-:W-:Y:S02]  /*0020*/  CS2R R16, SRZ ;  /* 0x0000000000107805 */ /* 0x000fe4000001ff00 */
[----:B------:R-:W-:Y:S01]  /*0030*/  CS2R R18, SRZ ;  /* 0x0000000000127805 */ /* 0x000fe2000001ff00 */
[----:B------:R-:W-:Y:S01]  /*0040*/  ULDC.64 UR6, c[0x0][0x208] ;  /* 0x0000820000067ab9 */ /* 0x000fe20000000a00 */
[----:B------:R-:W2:Y:S01]  /*0050*/  S2R R22, SR_CTAID.Y ;  /* 0x0000000000167919 */ /* 0x000ea20000002600 */
[----:B------:R-:W3:Y:S01]  /*0060*/  S2R R6, SR_CTAID.X ;  /* 0x0000000000067919 */ /* 0x000ee20000002500 */
[----:B-1----:R-:W-:Y:S01]  /*0070*/  IMAD.SHL.U32 R0, R21, 0x4, RZ ;  /* 0x0000000415007824 */ /* 0x002fe200078e00ff */
[----:B------:R-:W-:-:S04]  /*0080*/  SHF.R.U32.HI R9, RZ, 0x6, R21 ;  /* 0x00000006ff097819 */ /* 0x000fc80000011615 */
[----:B------:R-:W-:-:S04]  /*0090*/  LOP3.LUT R3, R0, 0xfc, RZ, 0xc0, !PT ;  /* 0x000000fc00037812 */ /* 0x000fc800078ec0ff */
[----:B--2---:R-:W-:-:S04]  /*00a0*/  PRMT R4, R3, 0x6540, R22 ;  /* 0x0000654003047816 */ /* 0x004fc80000000016 */
[----:B------:R-:W-:Y:S02]  /*00b0*/  SHF.R.S32.HI R3, RZ, 0x1f, R4 ;  /* 0x0000001fff037819 */ /* 0x000fe40000011404 */
[----:B------:R-:W-:Y:S02]  /*00c0*/  ISETP.GE.AND P0, PT, R4, 0x200, PT ;  /* 0x000002000400780c */ /* 0x000fe40003f06270 */
[----:B------:R-:W-:Y:S02]  /*00d0*/  LEA.HI R0, R3, R4, RZ, 0x7 ;  /* 0x0000000403007211 */ /* 0x000fe400078f38ff */
[----:B------:R-:W1:Y:S02]  /*00e0*/  LDC.64 R2, c[0x0][0x210] ;  /* 0x00008400ff027b82 */ /* 0x000e640000000a00 */
[----:B------:R-:W-:Y:S02]  /*00f0*/  LOP3.LUT R5, R0, 0xffffff80, RZ, 0xc0, !PT ;  /* 0xffffff8000057812 */ /* 0x000fe400078ec0ff */
[----:B------:R-:W-:Y:S01]  /*0100*/  SHF.R.S32.HI R8, RZ, 0x7, R0 ;  /* 0x00000007ff087819 */ /* 0x000fe20000011400 */
[----:B---3--:R-:W-:-:S02]  /*0110*/  IMAD.SHL.U32 R0, R6, 0x10, RZ ;  /* 0x0000001006007824 */ /* 0x008fc400078e00ff */
[----:B------:R-:W-:Y:S01]  /*0120*/  IMAD.IADD R7, R4, 0x1, -R5 ;  /* 0x0000000104077824 */ /* 0x000fe200078e0a05 */
[----:B------:R-:W-:-:S03]  /*0130*/  SGXT.U32 R5, R9, 0x2 ;  /* 0x000000020905781a */ /* 0x000fc60000000000 */
[----:B------:R-:W-:Y:S01]  /*0140*/  IMAD R8, R8, 0x1880, R7 ;  /* 0x0000188008087824 */ /* 0x000fe200078e0207 */
[----:B------:R-:W-:Y:S02]  /*0150*/  LOP3.LUT R9, R0, R5, RZ, 0xfc, !PT ;  /* 0x0000000500097212 */ /* 0x000fe400078efcff */
[----:B------:R-:W-:Y:S02]  /*0160*/  CS2R R4, SRZ ;  /* 0x0000000000047805 */ /* 0x000fe4000001ff00 */
[C---:B------:R-:W-:Y:S01]  /*0170*/  ISETP.LT.AND P1, PT, R9.reuse, 0x31, !P0 ;  /* 0x000000310900780c */ /* 0x040fe20004721270 */
[C-C-:B------:R-:W-:Y:S01]  /*0180*/  IMAD R11, R9.reuse, 0x80, R8.reuse ;  /* 0x00000080090b7824 */ /* 0x140fe200078e0208 */
[C---:B------:R-:W-:Y:S02]  /*0190*/  LOP3.LUT R7, R9.reuse, 0x4, RZ, 0xfc, !PT ;  /* 0x0000000409077812 */ /* 0x040fe400078efcff */
[----:B------:R-:W-:Y:S02]  /*01a0*/  LOP3.LUT R13, R9, 0x8, RZ, 0xfc, !PT ;  /* 0x00000008090d7812 */ /* 0x000fe400078efcff */
[C---:B------:R-:W-:Y:S01]  /*01b0*/  ISETP.LT.AND P2, PT, R7.reuse, 0x31, !P0 ;  /* 0x000000310700780c */ /* 0x040fe20004741270 */
[----:B------:R-:W-:Y:S01]  /*01c0*/  IMAD R25, R7, 0x80, R8 ;  /* 0x0000008007197824 */ /* 0x000fe200078e0208 */
[----:B------:R-:W-:Y:S01]  /*01d0*/  CS2R R6, SRZ ;  /* 0x0000000000067805 */ /* 0x000fe2000001ff00 */
[----:B-1----:R-:W-:-:S04]  /*01e0*/  IMAD.WIDE R10, R11, 0x4, R2 ;  /* 0x000000040b0a7825 */ /* 0x002fc800078e0202 */
[----:B------:R-:W-:Y:S01]  /*01f0*/  IMAD.WIDE R24, R25, 0x4, R2 ;  /* 0x0000000419187825 */ /* 0x000fe200078e0202 */
[----:B------:R1:W2:Y:S01]  /*0200*/  @P1 LDG.E.EL.128 R16, desc[UR6][R10.64] ;  /* 0x000000060a101981 */ /* 0x0002a2000c2e1d00 */
[----:B------:R-:W-:-:S04]  /*0210*/  ISETP.LT.AND P1, PT, R13, 0x31, !P0 ;  /* 0x000000310d00780c */ /* 0x000fc80004721270 */
[----:B------:R3:W4:Y:S01]  /*0220*/  @P2 LDG.E.EL.128 R4, desc[UR6][R24.64] ;  /* 0x0000000618042981 */ /* 0x000722000c2e1d00 */
[----:B------:R-:W-:Y:S01]  /*0230*/  IMAD R27, R13, 0x80, R8 ;  /* 0x000000800d1b7824 */ /* 0x000fe200078e0208 */
[----:B------:R-:W-:Y:S02]  /*0240*/  CS2R R12, SRZ ;  /* 0x00000000000c7805 */ /* 0x000fe4000001ff00 */
[----:B------:R-:W-:Y:S02]  /*0250*/  CS2R R14, SRZ ;  /* 0x00000000000e7805 */ /* 0x000fe4000001ff00 */
[----:B------:R-:W-:Y:S01]  /*0260*/  LOP3.LUT R9, R9, 0xc, RZ, 0xfc, !PT ;  /* 0x0000000c09097812 */ /* 0x000fe200078efcff */
[----:B------:R-:W-:-:S03]  /*0270*/  IMAD.WIDE R26, R27, 0x4, R2 ;  /* 0x000000041b1a7825 */ /* 0x000fc600078e0202 */
[C---:B------:R-:W-:Y:S01]  /*0280*/  ISETP.LT.AND P0, PT, R9.reuse, 0x31, !P0 ;  /* 0x000000310900780c */ /* 0x040fe20004701270 */
[----:B------:R-:W-:Y:S01]  /*0290*/  IMAD R29, R9, 0x80, R8 ;  /* 0x00000080091d7824 */ /* 0x000fe200078e0208 */
[----:B------:R5:W3:Y:S01]  /*02a0*/  @P1 LDG.E.EL.128 R12, desc[UR6][R26.64] ;  /* 0x000000061a0c1981 */ /* 0x000ae2000c2e1d00 */
[----:B------:R-:W-:Y:S02]  /*02b0*/  CS2R R8, SRZ ;  /* 0x0000000000087805 */ /* 0x000fe4000001ff00 */
[----:B-1----:R-:W-:Y:S01]  /*02c0*/  CS2R R10, SRZ ;  /* 0x00000000000a7805 */ /* 0x002fe2000001ff00 */
[----:B------:R-:W-:-:S07]  /*02d0*/  IMAD.WIDE R28, R29, 0x4, R2 ;  /* 0x000000041d1c7825 */ /* 0x000fce00078e0202 */
[----:B------:R1:W4:Y:S01]  /*02e0*/  @P0 LDG.E.EL.128 R8, desc[UR6][R28.64] ;  /* 0x000000061c080981 */ /* 0x000322000c2e1d00 */
[----:B------:R-:W1:Y:S01]  /*02f0*/  S2UR UR5, SR_CgaCtaId ;  /* 0x00000000000579c3 */ /* 0x000e620000008800 */
[----:B------:R-:W-:Y:S01]  /*0300*/  SHF.R.U32.HI R2, RZ, 0x2, R21 ;  /* 0x00000002ff027819 */ /* 0x000fe20000011615 */
[----:B------:R-:W-:Y:S01]  /*0310*/  IMAD.SHL.U32 R3, R21, 0x10, RZ ;  /* 0x0000001015037824 */ /* 0x000fe200078e00ff */
[----:B------:R-:W-:Y:S02]  /*0320*/  UMOV UR4, 0x400 ;  /* 0x0000040000047882 */ /* 0x000fe40000000000 */
[----:B------:R-:W-:Y:S02]  /*0330*/  LOP3.LUT R23, R2, 0x30, RZ, 0xc0, !PT ;  /* 0x0000003002177812 */ /* 0x000fe400078ec0ff */
[----:B------:R-:W-:Y:S01]  /*0340*/  LOP3.LUT R2, R3, 0xff0, RZ, 0xc0, !PT ;  /* 0x00000ff003027812 */ /* 0x000fe200078ec0ff */
[----:B01----:R-:W-:-:S06]  /*0350*/  UPRMT UR4, UR5, 0x654, UR4 ;  /* 0x0000065405047896 */ /* 0x003fcc0008000004 */
[----:B------:R-:W-:Y:S02]  /*0360*/  IADD3 R23, R2, UR4, R23 ;  /* 0x0000000402177c10 */ /* 0x000fe4000fffe017 */
[----:B------:R-:W-:-:S04]  /*0370*/  LOP3.LUT R20, R21, 0xff, RZ, 0xc0, !PT ;  /* 0x000000ff15147812 */ /* 0x000fc800078ec0ff */
[----:B------:R-:W-:Y:S01]  /*0380*/  LEA R3, R20, UR4, 0x2 ;  /* 0x0000000414037c11 */ /* 0x000fe2000f8e10ff */
[----:B--2---:R0:W-:Y:S01]  /*0390*/  STS.128 [R23], R16 ;  /* 0x0000001017007388 */ /* 0x0041e20000000c00 */
[----:B------:R-:W-:Y:S08]  /*03a0*/  BAR.SYNC.DEFER_BLOCKING 0x0 ;  /* 0x0000000000007b1d */ /* 0x000ff00000010000 */
[----:B0-----:R-:W0:Y:S01]  /*03b0*/  LDC.64 R16, c[0x0][0x220] ;  /* 0x00008800ff107b82 */ /* 0x001e220000000a00 */
[----:B---3--:R-:W-:Y:S04]  /*03c0*/  LDS R24, [R3] ;  /* 0x0000000003187984 */ /* 0x008fe80000000800 */
[----:B-----5:R-:W-:Y:S04]  /*03d0*/  LDS R26, [R3+0x410] ;  /* 0x00041000031a7984 */ /* 0x020fe80000000800 */
[----:B------:R-:W-:Y:S04]  /*03e0*/  LDS R27, [R3+0x820] ;  /* 0x00082000031b7984 */ /* 0x000fe80000000800 */
[----:B------:R-:W-:Y:S01]  /*03f0*/  LDS R25, [R3+0xc30] ;  /* 0x000c300003197984 */ /* 0x000fe20000000800 */
[----:B------:R-:W-:Y:S06]  /*0400*/  BAR.SYNC.DEFER_BLOCKING 0x0 ;  /* 0x0000000000007b1d */ /* 0x000fec0000010000 */
[----:B----4-:R1:W-:Y:S02]  /*0410*/  STS.128 [R23], R4 ;  /* 0x0000000417007388 */ /* 0x0103e40000000c00 */
[----:B------:R-:W-:Y:S01]  /*0420*/  BAR.SYNC.DEFER_BLOCKING 0x0 ;  /* 0x0000000000007b1d */ /* 0x000fe20000010000 */
[----:B-1----:R-:W-:-:S07]  /*0430*/  SHF.R.S32.HI R5, RZ, 0x17, R22 ;  /* 0x00000017ff057819 */ /* 0x002fce0000011416 */
[----:B------:R-:W1:Y:S01]  /*0440*/  LDC.64 R6, c[0x0][0x230] ;  /* 0x00008c00ff067b82 */ /* 0x000e620000000a00 */
[----:B------:R-:W-:Y:S04]  /*0450*/  LDS R28, [R3] ;  /* 0x00000000031c7984 */ /* 0x000fe80000000800 */
[----:B------:R-:W-:Y:S04]  /*0460*/  LDS R29, [R3+0x410] ;  /* 0x00041000031d7984 */ /* 0x000fe80000000800 */
[----:B------:R-:W-:Y:S04]  /*0470*/  LDS R19, [R3+0x820] ;  /* 0x0008200003137984 */ /* 0x000fe80000000800 */
[----:B------:R-:W-:Y:S01]  /*0480*/  LDS R18, [R3+0xc30] ;  /* 0x000c300003127984 */ /* 0x000fe20000000800 */
[----:B------:R-:W-:Y:S06]  /*0490*/  BAR.SYNC.DEFER_BLOCKING 0x0 ;  /* 0x0000000000007b1d */ /* 0x000fec0000010000 */
[----:B------:R-:W-:Y:S02]  /*04a0*/  STS.128 [R23], R12 ;  /* 0x0000000c17007388 */ /* 0x000fe40000000c00 */
[----:B------:R-:W-:Y:S06]  /*04b0*/  BAR.SYNC.DEFER_BLOCKING 0x0 ;  /* 0x0000000000007b1d */ /* 0x000fec0000010000 */
[----:B------:R-:W-:Y:S04]  /*04c0*/  LDS R15, [R3] ;  /* 0x00000000030f7984 */ /* 0x000fe80000000800 */
[----:B------:R-:W-:Y:S04]  /*04d0*/  LDS R14, [R3+0x410] ;  /* 0x00041000030e7984 */ /* 0x000fe80000000800 */
[----:B------:R-:W-:Y:S04]  /*04e0*/  LDS R12, [R3+0x820] ;  /* 0x00082000030c7984 */ /* 0x000fe80000000800 */
[----:B------:R-:W2:Y:S01]  /*04f0*/  LDS R13, [R3+0xc30] ;  /* 0x000c3000030d7984 */ /* 0x000ea20000000800 */
[----:B------:R-:W-:Y:S01]  /*0500*/  BAR.SYNC.DEFER_BLOCKING 0x0 ;  /* 0x0000000000007b1d */ /* 0x000fe20000010000 */
[----:B------:R-:W-:-:S02]  /*0510*/  PRMT R4, R21, 0x6540, R22 ;  /* 0x0000654015047816 */ /* 0x000fc40000000016 */
[----:B------:R-:W-:-:S04]  /*0520*/  SGXT R5, R5, 0x1 ;  /* 0x000000010505781a */ /* 0x000fc80000000200 */
[----:B------:R-:W-:Y:S02]  /*0530*/  LEA.HI R5, R5, R4, RZ, 0x7 ;  /* 0x0000000405057211 */ /* 0x000fe400078f38ff */
[C---:B------:R-:W-:Y:S02]  /*0540*/  ISETP.GE.AND P0, PT, R4.reuse, 0x200, PT ;  /* 0x000002000400780c */ /* 0x040fe40003f06270 */
[----:B------:R-:W-:Y:S01]  /*0550*/  LOP3.LUT R5, R5, 0xffffff80, RZ, 0xc0, !PT ;  /* 0xffffff8005057812 */ /* 0x000fe200078ec0ff */
[----:B------:R3:W-:Y:S04]  /*0560*/  STS.128 [R23], R8 ;  /* 0x0000000817007388 */ /* 0x0007e80000000c00 */
[----:B---3--:R-:W-:Y:S02]  /*0570*/  IMAD.IADD R9, R4, 0x1, -R5 ;  /* 0x0000000104097824 */ /* 0x008fe400078e0a05 */
[----:B------:R-:W-:Y:S01]  /*0580*/  IMAD.MOV.U32 R8, RZ, RZ, RZ ;  /* 0x000000ffff087224 */ /* 0x000fe200078e00ff */
[----:B------:R-:W3:Y:S01]  /*0590*/  LDC.64 R4, c[0x0][0x218] ;  /* 0x00008600ff047b82 */ /* 0x000ee20000000a00 */
[----:B0-----:R-:W-:-:S07]  /*05a0*/  IMAD.WIDE R16, R9, 0x4, R16 ;  /* 0x0000000409107825 */ /* 0x001fce00078e0210 */
[----:B------:R-:W-:Y:S06]  /*05b0*/  BAR.SYNC.DEFER_BLOCKING 0x0 ;  /* 0x0000000000007b1d */ /* 0x000fec0000010000 */
[----:B------:R3:W4:Y:S02]  /*05c0*/  @!P0 LDG.E.EL R8, desc[UR6][R16.64] ;  /* 0x0000000610088981 */ /* 0x000724000c2e1900 */
[----:B---3--:R-:W-:Y:S02]  /*05d0*/  IMAD.WIDE R16, R9, 0x4, R4 ;  /* 0x0000000409107825 */ /* 0x008fe400078e0204 */
[----:B------:R-:W0:Y:S02]  /*05e0*/  LDC.64 R4, c[0x0][0x228] ;  /* 0x00008a00ff047b82 */ /* 0x000e240000000a00 */
[----:B------:R-:W-:-:S02]  /*05f0*/  IMAD.MOV.U32 R10, RZ, RZ, RZ ;  /* 0x000000ffff0a7224 */ /* 0x000fc400078e00ff */
[----:B-1----:R-:W-:-:S04]  /*0600*/  IMAD.WIDE R6, R9, 0x4, R6 ;  /* 0x0000000409067825 */ /* 0x002fc800078e0206 */
[----:B------:R1:W2:Y:S02]  /*0610*/  @!P0 LDG.E.EL R10, desc[UR6][R16.64] ;  /* 0x00000006100a8981 */ /* 0x0002a4000c2e1900 */
[----:B-1----:R-:W-:Y:S02]  /*0620*/  IMAD.MOV.U32 R16, RZ, RZ, RZ ;  /* 0x000000ffff107224 */ /* 0x002fe400078e00ff */
[----:B0-----:R-:W-:-:S04]  /*0630*/  IMAD.WIDE R4, R9, 0x4, R4 ;  /* 0x0000000409047825 */ /* 0x001fc800078e0204 */
[----:B------:R-:W-:Y:S01]  /*0640*/  IMAD.MOV.U32 R9, RZ, RZ, RZ ;  /* 0x000000ffff097224 */ /* 0x000fe200078e00ff */
[----:B------:R0:W3:Y:S05]  /*0650*/  @!P0 LDG.E.EL R16, desc[UR6][R4.64] ;  /* 0x0000000604108981 */ /* 0x0000ea000c2e1900 */
[----:B------:R1:W3:Y:S01]  /*0660*/  @!P0 LDG.E.EL R9, desc[UR6][R6.64] ;  /* 0x0000000606098981 */ /* 0x0002e2000c2e1900 */
[----:B------:R-:W-:-:S03]  /*0670*/  IMAD.MOV.U32 R17, RZ, RZ, 0x3e800000 ;  /* 0x3e800000ff117424 */ /* 0x000fc600078e00ff */
[----:B0-----:R-:W-:Y:S04]  /*0680*/  LDS R5, [R3+0x410] ;  /* 0x0004100003057984 */ /* 0x001fe80000000800 */
[----:B-1----:R-:W0:Y:S01]  /*0690*/  LDS R7, [R3] ;  /* 0x0000000003077984 */ /* 0x002e220000000800 */
[----:B----4-:R-:W-:-:S04]  /*06a0*/  FADD R8, R8, 9.9999997473787516356e-06 ;  /* 0x3727c5ac08087421 */ /* 0x010fc80000000000 */
[----:B------:R-:W1:Y:S02]  /*06b0*/  MUFU.SQRT R11, R8 ;  /* 0x00000008000b7308 */ /* 0x000e640000002000 */
[C---:B-1----:R-:W-:Y:S02]  /*06c0*/  FSETP.GT.AND P0, PT, R11.reuse, 8.50705917302346158658e+37, PT ;  /* 0x7e8000000b00780b */ /* 0x042fe40003f04000 */
[----:B------:R-:W-:-:S11]  /*06d0*/  FSETP.GEU.AND P1, PT, R11, 1.175494350822287508e-38, PT ;  /* 0x008000000b00780b */ /* 0x000fd60003f2e000 */
[----:B------:R-:W-:-:S04]  /*06e0*/  @P0 FMUL R11, R11, 0.25 ;  /* 0x3e8000000b0b0820 */ /* 0x000fc80000400000 */
[----:B------:R-:W-:Y:S01]  /*06f0*/  @!P1 FMUL R11, R11, 16777216 ;  /* 0x4b8000000b0b9820 */ /* 0x000fe20000400000 */
[----:B------:R-:W-:-:S05]  /*0700*/  FSEL R17, R17, 1, P0 ;  /* 0x3f80000011117808 */ /* 0x000fca0000000000 */
[----:B------:R-:W1:Y:S01]  /*0710*/  MUFU.RCP R11, R11 ;  /* 0x0000000b000b7308 */ /* 0x000e620000001000 */
[----:B------:R-:W-:-:S04]  /*0720*/  @!P1 FMUL R17, R17, 16777216 ;  /* 0x4b80000011119820 */ /* 0x000fc80000400000 */
[----:B-1----:R-:W-:Y:S02]  /*0730*/  FMUL R4, R11, R17 ;  /* 0x000000110b047220 */ /* 0x002fe40000400000 */
[----:B------:R-:W1:Y:S04]  /*0740*/  LDS R11, [R3+0x820] ;  /* 0x00082000030b7984 */ /* 0x000e680000000800 */
[----:B------:R-:W4:Y:S01]  /*0750*/  LDS R17, [R3+0xc30] ;  /* 0x000c300003117984 */ /* 0x000f220000000800 */
[--C-:B--2---:R-:W-:Y:S01]  /*0760*/  FADD R13, R13, -R10.reuse ;  /* 0x8000000a0d0d7221 */ /* 0x104fe20000000000 */
[----:B------:R-:W-:-:S03]  /*0770*/  FADD R23, R24, -R10 ;  /* 0x8000000a18177221 */ /* 0x000fc60000000000 */
[C---:B------:R-:W-:Y:S01]  /*0780*/  FMUL R6, R4.reuse, R13 ;  /* 0x0000000d04067220 */ /* 0x040fe20000400000 */
[----:B------:R-:W-:-:S04]  /*0790*/  FMUL R13, R4, R23 ;  /* 0x00000017040d7220 */ /* 0x000fc80000400000 */
[----:B---3--:R-:W-:Y:S01]  /*07a0*/  FFMA R13, R13, R16, R9 ;  /* 0x000000100d0d7223 */ /* 0x008fe20000000009 */
[--C-:B------:R-:W-:Y:S01]  /*07b0*/  FADD R26, R26, -R10.reuse ;  /* 0x8000000a1a1a7221 */ /* 0x100fe20000000000 */
        /* <DEDUP_REMOVED lines=9> */
[--C-:B0-----:R-:W-:Y:S01]  /*0850*/  FADD R7, R7, -R10.reuse ;  /* 0x8000000a07077221 */ /* 0x101fe20000000000 */
[--C-:B------:R-:W-:Y:S01]  /*0860*/  FADD R5, R5, -R10.reuse ;  /* 0x8000000a05057221 */ /* 0x100fe20000000000 */
[----:B------:R-:W-:Y:S01]  /*0870*/  FSETP.GTU.AND P0, PT, R13, RZ, PT ;  /* 0x000000ff0d00720b */ /* 0x000fe20003f0c000 */
[C---:B------:R-:W-:Y:S01]  /*0880*/  FMUL R12, R4.reuse, R12 ;  /* 0x0000000c040c7220 */ /* 0x040fe20000400000 */
        /* <DEDUP_REMOVED lines=8> */
[--C-:B-1----:R-:W-:Y:S01]  /*0910*/  FADD R11, R11, -R10.reuse ;  /* 0x8000000a0b0b7221 */ /* 0x102fe20000000000 */
[----:B----4-:R-:W-:Y:S01]  /*0920*/  FADD R17, R17, -R10 ;  /* 0x8000000a11117221 */ /* 0x010fe20000000000 */
[C---:B------:R-:W-:Y:S01]  /*0930*/  FMUL R10, R4.reuse, R19 ;  /* 0x00000013040a7220 */ /* 0x040fe20000400000 */
[C---:B------:R-:W-:Y:S01]  /*0940*/  FMUL R7, R4.reuse, R7 ;  /* 0x0000000704077220 */ /* 0x040fe20000400000 */
[C---:B------:R-:W-:Y:S01]  /*0950*/  FMUL R5, R4.reuse, R5 ;  /* 0x0000000504057220 */ /* 0x040fe20000400000 */
[C---:B------:R-:W-:Y:S01]  /*0960*/  FMUL R11, R4.reuse, R11 ;  /* 0x0000000b040b7220 */ /* 0x040fe20000400000 */
[----:B------:R-:W-:Y:S01]  /*0970*/  FMUL R17, R4, R17 ;  /* 0x0000001104117220 */ /* 0x000fe20000400000 */
[----:B------:R-:W-:-:S04]  /*0980*/  FSEL R4, R13, RZ, P0 ;  /* 0x000000ff0d047208 */ /* 0x000fc80000000000 */
[----:B------:R-:W-:Y:S01]  /*0990*/  FSETP.GEU.AND P1, PT, R4, 6, PT ;  /* 0x40c000000400780b */ /* 0x000fe20003f2e000 */
[-CC-:B------:R-:W-:Y:S01]  /*09a0*/  FFMA R27, R27, R16.reuse, R9.reuse ;  /* 0x000000101b1b7223 */ /* 0x180fe20000000009 */
[----:B------:R-:W-:Y:S01]  /*09b0*/  LEA.HI R15, R2, UR4, RZ, 0x1e ;  /* 0x00000004020f7c11 */ /* 0x000fe2000f8ff0ff */
[--C-:B------:R-:W-:Y:S01]  /*09c0*/  FFMA R25, R25, R16, R9.reuse ;  /* 0x0000001019197223 */ /* 0x100fe20000000009 */
[----:B------:R-:W-:Y:S01]  /*09d0*/  FSETP.NAN.AND P0, PT, R4, R4, PT ;  /* 0x000000040400720b */ /* 0x000fe20003f08000 */
[-C--:B------:R-:W-:Y:S01]  /*09e0*/  FFMA R26, R26, R16.reuse, R9 ;  /* 0x000000101a1a7223 */ /* 0x080fe20000000009 */
[----:B------:R-:W-:Y:S01]  /*09f0*/  FSETP.GTU.AND P5, PT, R27, RZ, PT ;  /* 0x000000ff1b00720b */ /* 0x000fe20003fac000 */
[----:B------:R-:W-:Y:S02]  /*0a00*/  IMAD R13, R2, 0x4, R15 ;  /* 0x00000004020d7824 */ /* 0x000fe400078e020f */
[-CC-:B------:R-:W-:Y:S01]  /*0a10*/  FFMA R24, R24, R16.reuse, R9.reuse ;  /* 0x0000001018187223 */ /* 0x180fe20000000009 */
[----:B------:R-:W-:Y:S01]  /*0a20*/  FFMA R28, R28, R16, R9 ;  /* 0x000000101c1c7223 */ /* 0x000fe20000000009 */
[----:B------:R-:W-:-:S02]  /*0a30*/  FSETP.GTU.AND P2, PT, R26, RZ, PT ;  /* 0x000000ff1a00720b */ /* 0x000fc40003f4c000 */
[----:B------:R-:W-:Y:S01]  /*0a40*/  @P1 SEL R4, R4, 0x40c00000, P0 ;  /* 0x40c0000004041807 */ /* 0x000fe20000000000 */
[----:B------:R-:W-:Y:S01]  /*0a50*/  BAR.SYNC.DEFER_BLOCKING 0x0 ;  /* 0x0000000000007b1d */ /* 0x000fe20000010000 */
[----:B------:R-:W-:Y:S02]  /*0a60*/  FSETP.GTU.AND P0, PT, R25, RZ, PT ;  /* 0x000000ff1900720b */ /* 0x000fe40003f0c000 */
[----:B------:R-:W-:Y:S01]  /*0a70*/  FSEL R2, R27, RZ, P5 ;  /* 0x000000ff1b027208 */ /* 0x000fe20002800000 */
[-CC-:B------:R-:W-:Y:S01]  /*0a80*/  FFMA R18, R18, R16.reuse, R9.reuse ;  /* 0x0000001012127223 */ /* 0x180fe20000000009 */
[-CC-:B------:R-:W-:Y:S01]  /*0a90*/  FFMA R8, R8, R16.reuse, R9.reuse ;  /* 0x0000001008087223 */ /* 0x180fe20000000009 */
[----:B------:R-:W-:Y:S02]  /*0aa0*/  FSETP.GTU.AND P1, PT, R24, RZ, PT ;  /* 0x000000ff1800720b */ /* 0x000fe40003f2c000 */
[----:B------:R-:W-:Y:S02]  /*0ab0*/  FSEL R26, R26, RZ, P2 ;  /* 0x000000ff1a1a7208 */ /* 0x000fe40001000000 */
[----:B------:R-:W-:Y:S01]  /*0ac0*/  FSETP.GTU.AND P6, PT, R28, RZ, PT ;  /* 0x000000ff1c00720b */ /* 0x000fe20003fcc000 */
[----:B------:R-:W-:Y:S01]  /*0ad0*/  FFMA R10, R10, R16, R9 ;  /* 0x000000100a0a7223 */ /* 0x000fe20000000009 */
[----:B------:R-:W-:-:S02]  /*0ae0*/  FSEL R24, R24, RZ, P1 ;  /* 0x000000ff18187208 */ /* 0x000fc40000800000 */
[----:B------:R-:W-:Y:S02]  /*0af0*/  FSETP.GTU.AND P2, PT, R18, RZ, PT ;  /* 0x000000ff1200720b */ /* 0x000fe40003f4c000 */
[----:B------:R-:W-:Y:S02]  /*0b00*/  FSETP.GTU.AND P3, PT, R8, RZ, PT ;  /* 0x000000ff0800720b */ /* 0x000fe40003f6c000 */
[----:B------:R-:W-:Y:S01]  /*0b10*/  FSETP.GEU.AND P5, PT, R26, 6, PT ;  /* 0x40c000001a00780b */ /* 0x000fe20003fae000 */
[----:B------:R0:W-:Y:S01]  /*0b20*/  STS [R13], R4 ;  /* 0x000000040d007388 */ /* 0x0001e20000000800 */
[----:B------:R-:W-:Y:S02]  /*0b30*/  FSEL R28, R28, RZ, P6 ;  /* 0x000000ff1c1c7208 */ /* 0x000fe40003000000 */
[----:B0-----:R-:W-:Y:S02]  /*0b40*/  FSEL R4, R25, RZ, P0 ;  /* 0x000000ff19047208 */ /* 0x001fe40000000000 */
[----:B------:R-:W-:-:S02]  /*0b50*/  FSETP.GEU.AND P0, PT, R2, 6, PT ;  /* 0x40c000000200780b */ /* 0x000fc40003f0e000 */
[----:B------:R-:W-:Y:S02]  /*0b60*/  FSETP.GEU.AND P1, PT, R4, 6, PT ;  /* 0x40c000000400780b */ /* 0x000fe40003f2e000 */
[----:B------:R-:W-:Y:S02]  /*0b70*/  FSETP.GTU.AND P4, PT, R10, RZ, PT ;  /* 0x000000ff0a00720b */ /* 0x000fe40003f8c000 */
[----:B------:R-:W-:Y:S02]  /*0b80*/  FSEL R18, R18, RZ, P2 ;  /* 0x000000ff12127208 */ /* 0x000fe40001000000 */
[----:B------:R-:W-:Y:S02]  /*0b90*/  FSEL R8, R8, RZ, P3 ;  /* 0x000000ff08087208 */ /* 0x000fe40001800000 */
[----:B------:R-:W-:Y:S02]  /*0ba0*/  FSETP.NAN.AND P2, PT, R2, R2, PT ;  /* 0x000000020200720b */ /* 0x000fe40003f48000 */
[----:B------:R-:W-:-:S02]  /*0bb0*/  FSETP.GEU.AND P3, PT, R28, 6, PT ;  /* 0x40c000001c00780b */ /* 0x000fc40003f6e000 */
[----:B------:R-:W-:Y:S02]  /*0bc0*/  FSEL R10, R10, RZ, P4 ;  /* 0x000000ff0a0a7208 */ /* 0x000fe40002000000 */
[----:B------:R-:W-:Y:S02]  /*0bd0*/  FSETP.NAN.AND P6, PT, R26, R26, PT ;  /* 0x0000001a1a00720b */ /* 0x000fe40003fc8000 */
[----:B------:R-:W-:Y:S02]  /*0be0*/  FSETP.NAN.AND P4, PT, R4, R4, PT ;  /* 0x000000040400720b */ /* 0x000fe40003f88000 */
[----:B------:R-:W-:Y:S02]  /*0bf0*/  @P0 SEL R2, R2, 0x40c00000, P2 ;  /* 0x40c0000002020807 */ /* 0x000fe40001000000 */
[----:B------:R-:W-:Y:S02]  /*0c00*/  FSETP.GEU.AND P2, PT, R18, 6, PT ;  /* 0x40c000001200780b */ /* 0x000fe40003f4e000 */
[----:B------:R-:W-:-:S02]  /*0c10*/  @P5 SEL R26, R26, 0x40c00000, P6 ;  /* 0x40c000001a1a5807 */ /* 0x000fc40003000000 */
[----:B------:R-:W-:Y:S02]  /*0c20*/  @P1 SEL R4, R4, 0x40c00000, P4 ;  /* 0x40c0000004041807 */ /* 0x000fe40002000000 */
[----:B------:R-:W-:Y:S02]  /*0c30*/  FSETP.GEU.AND P6, PT, R24, 6, PT ;  /* 0x40c000001800780b */ /* 0x000fe40003fce000 */
[----:B------:R-:W-:Y:S01]  /*0c40*/  FSETP.NAN.AND P4, PT, R28, R28, PT ;  /* 0x0000001c1c00720b */ /* 0x000fe20003f88000 */
[----:B------:R-:W-:Y:S01]  /*0c50*/  FFMA R12, R12, R16, R9 ;  /* 0x000000100c0c7223 */ /* 0x000fe20000000009 */
[----:B------:R-:W-:Y:S02]  /*0c60*/  FSETP.GEU.AND P5, PT, R10, 6, PT ;  /* 0x40c000000a00780b */ /* 0x000fe40003fae000 */
[----:B------:R-:W-:Y:S02]  /*0c70*/  @P3 SEL R28, R28, 0x40c00000, P4 ;  /* 0x40c000001c1c3807 */ /* 0x000fe40002000000 */
[----:B------:R-:W-:-:S02]  /*0c80*/  FSETP.GEU.AND P0, PT, R8, 6, PT ;  /* 0x40c000000800780b */ /* 0x000fc40003f0e000 */
[----:B------:R-:W-:Y:S01]  /*0c90*/  FSETP.NAN.AND P3, PT, R18, R18, PT ;  /* 0x000000121200720b */ /* 0x000fe20003f68000 */
[--C-:B------:R-:W-:Y:S01]  /*0ca0*/  FFMA R14, R14, R16, R9.reuse ;  /* 0x000000100e0e7223 */ /* 0x100fe20000000009 */
[----:B------:R-:W-:Y:S02]  /*0cb0*/  FSETP.NAN.AND P1, PT, R24, R24, PT ;  /* 0x000000181800720b */ /* 0x000fe40003f28000 */
[----:B------:R-:W-:Y:S02]  /*0cc0*/  @P2 SEL R18, R18, 0x40c00000, P3 ;  /* 0x40c0000012122807 */ /* 0x000fe40001800000 */
[----:B------:R-:W-:Y:S01]  /*0cd0*/  FSETP.GTU.AND P3, PT, R12, RZ, PT ;  /* 0x000000ff0c00720b */ /* 0x000fe20003f6c000 */
[--C-:B------:R-:W-:Y:S01]  /*0ce0*/  FFMA R6, R6, R16, R9.reuse ;  /* 0x0000001006067223 */ /* 0x100fe20000000009 */
[----:B------:R-:W-:Y:S01]  /*0cf0*/  FSETP.NAN.AND P4, PT, R10, R10, PT ;  /* 0x0000000a0a00720b */ /* 0x000fe20003f88000 */
[----:B------:R-:W-:Y:S01]  /*0d00*/  FFMA R7, R7, R16, R9 ;  /* 0x0000001007077223 */ /* 0x000fe20000000009 */
[----:B------:R-:W-:-:S02]  /*0d10*/  @P6 SEL R24, R24, 0x40c00000, P1 ;  /* 0x40c0000018186807 */ /* 0x000fc40000800000 */
[----:B------:R-:W-:Y:S02]  /*0d20*/  FSETP.NAN.AND P1, PT, R8, R8, PT ;  /* 0x000000080800720b */ /* 0x000fe40003f28000 */
[----:B------:R-:W-:Y:S02]  /*0d30*/  FSETP.GTU.AND P2, PT, R14, RZ, PT ;  /* 0x000000ff0e00720b */ /* 0x000fe40003f4c000 */
[----:B------:R-:W-:Y:S01]  /*0d40*/  FSEL R12, R12, RZ, P3 ;  /* 0x000000ff0c0c7208 */ /* 0x000fe20001800000 */
[-CC-:B------:R-:W-:Y:S01]  /*0d50*/  FFMA R17, R17, R16.reuse, R9.reuse ;  /* 0x0000001011117223 */ /* 0x180fe20000000009 */
[----:B------:R-:W-:Y:S01]  /*0d60*/  @P5 SEL R10, R10, 0x40c00000, P4 ;  /* 0x40c000000a0a5807 */ /* 0x000fe20002000000 */
[-CC-:B------:R-:W-:Y:S01]  /*0d70*/  FFMA R5, R5, R16.reuse, R9.reuse ;  /* 0x0000001005057223 */ /* 0x180fe20000000009 */
[----:B------:R-:W-:Y:S01]  /*0d80*/  @P0 SEL R8, R8, 0x40c00000, P1 ;  /* 0x40c0000008080807 */ /* 0x000fe20000800000 */
[----:B------:R-:W-:Y:S01]  /*0d90*/  FFMA R11, R11, R16, R9 ;  /* 0x000000100b0b7223 */ /* 0x000fe20000000009 */
[----:B------:R-:W-:-:S02]  /*0da0*/  FSEL R14, R14, RZ, P2 ;  /* 0x000000ff0e0e7208 */ /* 0x000fc40001000000 */
[----:B------:R-:W-:Y:S02]  /*0db0*/  FSETP.GEU.AND P4, PT, R12, 6, PT ;  /* 0x40c000000c00780b */ /* 0x000fe40003f8e000 */
[----:B------:R-:W-:Y:S02]  /*0dc0*/  FSETP.GTU.AND P0, PT, R6, RZ, PT ;  /* 0x000000ff0600720b */ /* 0x000fe40003f0c000 */
[----:B------:R-:W-:Y:S01]  /*0dd0*/  FSETP.GTU.AND P1, PT, R7, RZ, PT ;  /* 0x000000ff0700720b */ /* 0x000fe20003f2c000 */
[----:B------:R0:W-:Y:S01]  /*0de0*/  STS [R13+0x8], R2 ;  /* 0x000008020d007388 */ /* 0x0001e20000000800 */
[----:B------:R-:W-:Y:S02]  /*0df0*/  FSETP.GEU.AND P3, PT, R14, 6, PT ;  /* 0x40c000000e00780b */ /* 0x000fe40003f6e000 */
[----:B------:R-:W-:Y:S02]  /*0e00*/  FSETP.GTU.AND P5, PT, R17, RZ, PT ;  /* 0x000000ff1100720b */ /* 0x000fe40003fac000 */
[----:B------:R-:W-:Y:S01]  /*0e10*/  FSEL R6, R6, RZ, P0 ;  /* 0x000000ff06067208 */ /* 0x000fe20000000000 */
[----:B------:R1:W-:Y:S01]  /*0e20*/  STS [R13+0x18], R10 ;  /* 0x0000180a0d007388 */ /* 0x0003e20000000800 */
[----:B------:R-:W-:-:S02]  /*0e30*/  FSETP.GTU.AND P2, PT, R5, RZ, PT ;  /* 0x000000ff0500720b */ /* 0x000fc40003f4c000 */
[----:B------:R-:W-:Y:S02]  /*0e40*/  FSETP.GTU.AND P6, PT, R11, RZ, PT ;  /* 0x000000ff0b00720b */ /* 0x000fe40003fcc000 */
[----:B0-----:R-:W-:Y:S01]  /*0e50*/  FSEL R2, R7, RZ, P1 ;  /* 0x000000ff07027208 */ /* 0x001fe20000800000 */
[----:B------:R0:W-:Y:S01]  /*0e60*/  STS [R13+0xc], R4 ;  /* 0x00000c040d007388 */ /* 0x0001e20000000800 */
[----:B------:R-:W-:Y:S02]  /*0e70*/  FSETP.GEU.AND P0, PT, R6, 6, PT ;  /* 0x40c000000600780b */ /* 0x000fe40003f0e000 */
[----:B------:R-:W-:Y:S01]  /*0e80*/  FSETP.GEU.AND P1, PT, R2, 6, PT ;  /* 0x40c000000200780b */ /* 0x000fe20003f2e000 */
[----:B------:R2:W-:Y:S01]  /*0e90*/  STS [R13+0x20], R8 ;  /* 0x000020080d007388 */ /* 0x0005e20000000800 */
[----:B-1----:R-:W-:Y:S02]  /*0ea0*/  FSEL R10, R17, RZ, P5 ;  /* 0x000000ff110a7208 */ /* 0x002fe40002800000 */
[----:B------:R-:W-:Y:S01]  /*0eb0*/  FSETP.NAN.AND P5, PT, R12, R12, PT ;  /* 0x0000000c0c00720b */ /* 0x000fe20003fa8000 */
[----:B------:R-:W1:Y:S01]  /*0ec0*/  S2R R9, SR_TID.X ;  /* 0x0000000000097919 */ /* 0x000e620000002100 */
[----:B0-----:R-:W-:-:S02]  /*0ed0*/  FSEL R4, R5, RZ, P2 ;  /* 0x000000ff05047208 */ /* 0x001fc40001000000 */
[----:B--2---:R-:W-:Y:S02]  /*0ee0*/  FSEL R8, R11, RZ, P6 ;  /* 0x000000ff0b087208 */ /* 0x004fe40003000000 */
[----:B------:R-:W-:Y:S02]  /*0ef0*/  FSETP.NAN.AND P6, PT, R14, R14, PT ;  /* 0x0000000e0e00720b */ /* 0x000fe40003fc8000 */
[----:B------:R-:W-:Y:S02]  /*0f00*/  @P4 SEL R12, R12, 0x40c00000, P5 ;  /* 0x40c000000c0c4807 */ /* 0x000fe40002800000 */
[----:B------:R-:W-:Y:S02]  /*0f10*/  FSETP.GEU.AND P2, PT, R4, 6, PT ;  /* 0x40c000000400780b */ /* 0x000fe40003f4e000 */
[----:B------:R-:W-:Y:S02]  /*0f20*/  FSETP.GEU.AND P5, PT, R8, 6, PT ;  /* 0x40c000000800780b */ /* 0x000fe40003fae000 */
[----:B------:R-:W-:-:S02]  /*0f30*/  FSETP.GEU.AND P4, PT, R10, 6, PT ;  /* 0x40c000000a00780b */ /* 0x000fc40003f8e000 */
[----:B------:R-:W-:Y:S02]  /*0f40*/  @P3 SEL R14, R14, 0x40c00000, P6 ;  /* 0x40c000000e0e3807 */ /* 0x000fe40003000000 */
[----:B------:R-:W-:Y:S02]  /*0f50*/  FSETP.NAN.AND P3, PT, R6, R6, PT ;  /* 0x000000060600720b */ /* 0x000fe40003f68000 */
[----:B------:R-:W-:Y:S02]  /*0f60*/  FSETP.NAN.AND P6, PT, R2, R2, PT ;  /* 0x000000020200720b */ /* 0x000fe40003fc8000 */
[----:B------:R-:W-:Y:S02]  /*0f70*/  @P0 SEL R6, R6, 0x40c00000, P3 ;  /* 0x40c0000006060807 */ /* 0x000fe40001800000 */
[----:B------:R-:W-:Y:S02]  /*0f80*/  @P1 SEL R2, R2, 0x40c00000, P6 ;  /* 0x40c0000002021807 */ /* 0x000fe40003000000 */
[----:B------:R-:W-:-:S02]  /*0f90*/  FSETP.NAN.AND P0, PT, R4, R4, PT ;  /* 0x000000040400720b */ /* 0x000fc40003f08000 */
[----:B------:R-:W-:Y:S02]  /*0fa0*/  FSETP.NAN.AND P1, PT, R8, R8, PT ;  /* 0x000000080800720b */ /* 0x000fe40003f28000 */
[----:B------:R-:W-:Y:S02]  /*0fb0*/  FSETP.NAN.AND P3, PT, R10, R10, PT ;  /* 0x0000000a0a00720b */ /* 0x000fe40003f68000 */
[----:B------:R-:W-:Y:S02]  /*0fc0*/  @P2 SEL R4, R4, 0x40c00000, P0 ;  /* 0x40c0000004042807 */ /* 0x000fe40000000000 */
[----:B------:R-:W-:Y:S02]  /*0fd0*/  @P5 SEL R8, R8, 0x40c00000, P1 ;  /* 0x40c0000008085807 */ /* 0x000fe40000800000 */
[----:B------:R-:W-:Y:S01]  /*0fe0*/  @P4 SEL R10, R10, 0x40c00000, P3 ;  /* 0x40c000000a0a4807 */ /* 0x000fe20001800000 */
[----:B------:R-:W-:Y:S04]  /*0ff0*/  STS [R13+0x4], R26 ;  /* 0x0000041a0d007388 */ /* 0x000fe80000000800 */
[----:B------:R-:W-:Y:S04]  /*1000*/  STS [R13+0x10], R28 ;  /* 0x0000101c0d007388 */ /* 0x000fe80000000800 */
[----:B------:R-:W-:Y:S04]  /*1010*/  STS [R13+0x14], R24 ;  /* 0x000014180d007388 */ /* 0x000fe80000000800 */
[----:B------:R-:W-:Y:S04]  /*1020*/  STS [R13+0x1c], R18 ;  /* 0x00001c120d007388 */ /* 0x000fe80000000800 */
[----:B------:R-:W-:Y:S04]  /*1030*/  STS [R13+0x24], R14 ;  /* 0x0000240e0d007388 */ /* 0x000fe80000000800 */
[----:B------:R0:W-:Y:S04]  /*1040*/  STS [R13+0x28], R12 ;  /* 0x0000280c0d007388 */ /* 0x0001e80000000800 */
[----:B------:R-:W-:Y:S04]  /*1050*/  STS [R13+0x2c], R6 ;  /* 0x00002c060d007388 */ /* 0x000fe80000000800 */
[----:B------:R2:W-:Y:S04]  /*1060*/  STS [R13+0x30], R2 ;  /* 0x000030020d007388 */ /* 0x0005e80000000800 */
[----:B------:R3:W-:Y:S04]  /*1070*/  STS [R13+0x34], R4 ;  /* 0x000034040d007388 */ /* 0x0007e80000000800 */
[----:B------:R-:W-:Y:S04]  /*1080*/  STS [R13+0x38], R8 ;  /* 0x000038080d007388 */ /* 0x000fe80000000800 */
[----:B------:R4:W-:Y:S01]  /*1090*/  STS [R13+0x3c], R10 ;  /* 0x00003c0a0d007388 */ /* 0x0009e20000000800 */
[----:B------:R-:W-:-:S02]  /*10a0*/  LOP3.LUT R5, R20, 0x100, RZ, 0xfc, !PT ;  /* 0x0000010014057812 */ /* 0x000fc400078efcff */
[----:B-1----:R-:W-:Y:S02]  /*10b0*/  SHF.R.U32.HI R9, RZ, 0x2, R9 ;  /* 0x00000002ff097819 */ /* 0x002fe40000011609 */
[----:B------:R-:W-:Y:S02]  /*10c0*/  SHF.R.U32.HI R5, RZ, 0x2, R5 ;  /* 0x00000002ff057819 */ /* 0x000fe40000011605 */
[----:B0-----:R-:W-:Y:S02]  /*10d0*/  LOP3.LUT R12, R9, 0x3c, RZ, 0xc0, !PT ;  /* 0x0000003c090c7812 */ /* 0x001fe400078ec0ff */
[----:B--2---:R-:W-:Y:S02]  /*10e0*/  LOP3.LUT R2, R5, 0x7c, RZ, 0xc0, !PT ;  /* 0x0000007c05027812 */ /* 0x004fe400078ec0ff */
[C---:B------:R-:W-:Y:S01]  /*10f0*/  LOP3.LUT R7, R20.reuse, 0x200, RZ, 0xfc, !PT ;  /* 0x0000020014077812 */ /* 0x040fe200078efcff */
[----:B------:R-:W-:Y:S01]  /*1100*/  IMAD.IADD R9, R3, 0x1, R12 ;  /* 0x0000000103097824 */ /* 0x000fe200078e020c */
[----:B------:R-:W-:Y:S01]  /*1110*/  BAR.SYNC.DEFER_BLOCKING 0x0 ;  /* 0x0000000000007b1d */ /* 0x000fe20000010000 */
[----:B------:R-:W-:-:S02]  /*1120*/  LOP3.LUT R6, R20, 0x300, RZ, 0xfc, !PT ;  /* 0x0000030014067812 */ /* 0x000fc400078efcff */
[----:B------:R-:W-:Y:S01]  /*1130*/  LOP3.LUT R5, R20, 0x400, RZ, 0xfc, !PT ;  /* 0x0000040014057812 */ /* 0x000fe200078efcff */
[----:B------:R-:W-:Y:S01]  /*1140*/  IMAD.IADD R11, R3, 0x1, R2 ;  /* 0x00000001030b7824 */ /* 0x000fe200078e0202 */
[----:B---3--:R-:W-:Y:S02]  /*1150*/  SHF.R.U32.HI R4, RZ, 0x2, R7 ;  /* 0x00000002ff047819 */ /* 0x008fe40000011607 */
[----:B------:R-:W-:Y:S02]  /*1160*/  SHF.R.U32.HI R2, RZ, 0x2, R6 ;  /* 0x00000002ff027819 */ /* 0x000fe40000011606 */
[----:B----4-:R-:W-:Y:S02]  /*1170*/  SHF.R.U32.HI R10, RZ, 0x2, R5 ;  /* 0x00000002ff0a7819 */ /* 0x010fe40000011605 */
[----:B------:R-:W-:Y:S02]  /*1180*/  LOP3.LUT R4, R4, 0xbc, RZ, 0xc0, !PT ;  /* 0x000000bc04047812 */ /* 0x000fe400078ec0ff */
[----:B------:R-:W-:-:S02]  /*1190*/  LOP3.LUT R2, R2, 0xfc, RZ, 0xc0, !PT ;  /* 0x000000fc02027812 */ /* 0x000fc400078ec0ff */
[----:B------:R-:W-:Y:S01]  /*11a0*/  LOP3.LUT R10, R10, 0x13c, RZ, 0xc0, !PT ;  /* 0x0000013c0a0a7812 */ /* 0x000fe200078ec0ff */
[C---:B------:R-:W-:Y:S01]  /*11b0*/  IMAD.IADD R6, R3.reuse, 0x1, R4 ;  /* 0x0000000103067824 */ /* 0x040fe200078e0204 */
[----:B------:R-:W0:Y:S01]  /*11c0*/  LDS R9, [R9] ;  /* 0x0000000009097984 */ /* 0x000e220000000800 */
[----:B------:R-:W-:Y:S01]  /*11d0*/  LOP3.LUT R7, R0, 0xf, R21, 0xf8, !PT ;  /* 0x0000000f00077812 */ /* 0x000fe200078ef815 */
[C---:B------:R-:W-:Y:S01]  /*11e0*/  IMAD.IADD R2, R3.reuse, 0x1, R2 ;  /* 0x0000000103027824 */ /* 0x040fe200078e0202 */
[----:B------:R-:W1:Y:S01]  /*11f0*/  LDC.64 R4, c[0x0][0x238] ;  /* 0x00008e00ff047b82 */ /* 0x000e620000000a00 */
[----:B------:R2:W3:Y:S01]  /*1200*/  LDS R8, [R11+0x400] ;  /* 0x000400000b087984 */ /* 0x0004e20000000800 */
[----:B------:R-:W-:Y:S01]  /*1210*/  IMAD.IADD R0, R3, 0x1, R10 ;  /* 0x0000000103007824 */ /* 0x000fe200078e020a */
[----:B------:R-:W-:Y:S02]  /*1220*/  SHF.R.U32.HI R21, RZ, 0x4, R21 ;  /* 0x00000004ff157819 */ /* 0x000fe40000011615 */
[----:B------:R-:W4:Y:S04]  /*1230*/  LDS R6, [R6+0x800] ;  /* 0x0008000006067984 */ /* 0x000f280000000800 */
[----:B------:R-:W5:Y:S04]  /*1240*/  LDS R2, [R2+0xc00] ;  /* 0x000c000002027984 */ /* 0x000f680000000800 */
[----:B------:R-:W0:Y:S01]  /*1250*/  LDS R0, [R0+0x1000] ;  /* 0x0010000000007984 */ /* 0x000e220000000800 */
[----:B--2---:R-:W-:-:S02]  /*1260*/  SGXT.U32 R11, R21, 0x4 ;  /* 0x00000004150b781a */ /* 0x004fc40000000000 */
[----:B------:R-:W-:Y:S02]  /*1270*/  ISETP.GE.AND P0, PT, R7, 0x31, PT ;  /* 0x000000310700780c */ /* 0x000fe40003f06270 */
[----:B------:R-:W-:-:S04]  /*1280*/  PRMT R22, R11, 0x6540, R22 ;  /* 0x000065400b167816 */ /* 0x000fc80000000016 */
[C---:B------:R-:W-:Y:S01]  /*1290*/  ISETP.LT.AND P5, PT, R22.reuse, 0x200, !P0 ;  /* 0x000002001600780c */ /* 0x040fe200047a1270 */
[C---:B------:R-:W-:Y:S01]  /*12a0*/  IMAD R7, R22.reuse, 0x31, R7 ;  /* 0x0000003116077824 */ /* 0x040fe200078e0207 */
[C---:B------:R-:W-:Y:S02]  /*12b0*/  LOP3.LUT R10, R22.reuse, 0xf0, RZ, 0xfc, !PT ;  /* 0x000000f0160a7812 */ /* 0x040fe400078efcff */
[C---:B------:R-:W-:Y:S02]  /*12c0*/  LOP3.LUT R11, R22.reuse, 0xe0, RZ, 0xfc, !PT ;  /* 0x000000e0160b7812 */ /* 0x040fe400078efcff */
[C---:B------:R-:W-:Y:S02]  /*12d0*/  LOP3.LUT R12, R22.reuse, 0x10, RZ, 0xfc, !PT ;  /* 0x00000010160c7812 */ /* 0x040fe400078efcff */
[----:B------:R-:W-:Y:S02]  /*12e0*/  LOP3.LUT R14, R22, 0x20, RZ, 0xfc, !PT ;  /* 0x00000020160e7812 */ /* 0x000fe400078efcff */
[----:B------:R-:W-:-:S02]  /*12f0*/  ISETP.LT.AND P1, PT, R10, 0x200, !P0 ;  /* 0x000002000a00780c */ /* 0x000fc40004721270 */
[----:B------:R-:W-:Y:S01]  /*1300*/  ISETP.LT.AND P2, PT, R11, 0x200, !P0 ;  /* 0x000002000b00780c */ /* 0x000fe20004741270 */
[C-C-:B-1----:R-:W-:Y:S01]  /*1310*/  IMAD.WIDE R10, R7.reuse, 0x4, R4.reuse ;  /* 0x00000004070a7825 */ /* 0x142fe200078e0204 */
[----:B------:R-:W-:Y:S02]  /*1320*/  ISETP.LT.AND P3, PT, R12, 0x200, !P0 ;  /* 0x000002000c00780c */ /* 0x000fe40004761270 */
[----:B------:R-:W-:Y:S01]  /*1330*/  ISETP.LT.AND P4, PT, R14, 0x200, !P0 ;  /* 0x000002000e00780c */ /* 0x000fe20004781270 */
[----:B------:R-:W-:Y:S01]  /*1340*/  VIADD R13, R7, 0x310 ;  /* 0x00000310070d7836 */ /* 0x000fe20000000000 */
[C---:B------:R-:W-:Y:S02]  /*1350*/  LOP3.LUT R12, R22.reuse, 0x40, RZ, 0xfc, !PT ;  /* 0x00000040160c7812 */ /* 0x040fe400078efcff */
[----:B------:R-:W-:Y:S01]  /*1360*/  LOP3.LUT R14, R22, 0x30, RZ, 0xfc, !PT ;  /* 0x00000030160e7812 */ /* 0x000fe200078efcff */
[----:B0-----:R0:W-:Y:S01]  /*1370*/  @P5 STG.E desc[UR6][R10.64], R9 ;  /* 0x000000090a005986 */ /* 0x0011e2000c101906 */
[----:B------:R-:W-:Y:S01]  /*1380*/  ISETP.LT.AND P6, PT, R12, 0x200, !P0 ;  /* 0x000002000c00780c */ /* 0x000fe200047c1270 */
[----:B------:R-:W-:Y:S01]  /*1390*/  IMAD.WIDE R12, R13, 0x4, R4 ;  /* 0x000000040d0c7825 */ /* 0x000fe200078e0204 */
[----:B------:R-:W-:-:S02]  /*13a0*/  ISETP.LT.AND P5, PT, R14, 0x200, !P0 ;  /* 0x000002000e00780c */ /* 0x000fc400047a1270 */
[----:B------:R-:W-:Y:S01]  /*13b0*/  LOP3.LUT R16, R22, 0xd0, RZ, 0xfc, !PT ;  /* 0x000000d016107812 */ /* 0x000fe200078efcff */
[C---:B------:R-:W-:Y:S02]  /*13c0*/  VIADD R15, R7.reuse, 0x620 ;  /* 0x00000620070f7836 */ /* 0x040fe40000000000 */
[C---:B------:R-:W-:Y:S01]  /*13d0*/  VIADD R17, R7.reuse, 0x930 ;  /* 0x0000093007117836 */ /* 0x040fe20000000000 */
[----:B---3--:R1:W-:Y:S01]  /*13e0*/  @P3 STG.E desc[UR6][R12.64], R8 ;  /* 0x000000080c003986 */ /* 0x0083e2000c101906 */
[----:B------:R-:W-:Y:S01]  /*13f0*/  VIADD R19, R7, 0xc40 ;  /* 0x00000c4007137836 */ /* 0x000fe20000000000 */
[----:B------:R-:W-:Y:S01]  /*1400*/  ISETP.LT.AND P3, PT, R16, 0x200, !P0 ;  /* 0x000002001000780c */ /* 0x000fe20004761270 */
[----:B------:R-:W-:Y:S01]  /*1410*/  IMAD.WIDE R14, R15, 0x4, R4 ;  /* 0x000000040f0e7825 */ /* 0x000fe200078e0204 */
[----:B0-----:R-:W-:-:S03]  /*1420*/  LOP3.LUT R9, R22, 0x60, RZ, 0xfc, !PT ;  /* 0x0000006016097812 */ /* 0x001fc600078efcff */
[--C-:B------:R-:W-:Y:S01]  /*1430*/  IMAD.WIDE R16, R17, 0x4, R4.reuse ;  /* 0x0000000411107825 */ /* 0x100fe200078e0204 */
[----:B----4-:R-:W-:Y:S03]  /*1440*/  @P4 STG.E desc[UR6][R14.64], R6 ;  /* 0x000000060e004986 */ /* 0x010fe6000c101906 */
[----:B------:R-:W-:Y:S01]  /*1450*/  IMAD.WIDE R10, R19, 0x4, R4 ;  /* 0x00000004130a7825 */ /* 0x000fe200078e0204 */
[----:B-1----:R-:W-:Y:S01]  /*1460*/  LOP3.LUT R8, R22, 0x50, RZ, 0xfc, !PT ;  /* 0x0000005016087812 */ /* 0x002fe200078efcff */
[----:B-----5:R0:W-:Y:S01]  /*1470*/  @P5 STG.E desc[UR6][R16.64], R2 ;  /* 0x0000000210005986 */ /* 0x0201e2000c101906 */
[----:B------:R-:W-:Y:S02]  /*1480*/  ISETP.LT.AND P5, PT, R9, 0x200, !P0 ;  /* 0x000002000900780c */ /* 0x000fe400047a1270 */
[----:B------:R-:W-:Y:S01]  /*1490*/  LOP3.LUT R9, R20, 0x500, RZ, 0xfc, !PT ;  /* 0x0000050014097812 */ /* 0x000fe200078efcff */
[----:B------:R1:W-:Y:S01]  /*14a0*/  @P6 STG.E desc[UR6][R10.64], R0 ;  /* 0x000000000a006986 */ /* 0x0003e2000c101906 */
[----:B------:R-:W-:-:S02]  /*14b0*/  ISETP.LT.AND P6, PT, R8, 0x200, !P0 ;  /* 0x000002000800780c */ /* 0x000fc400047c1270 */
[----:B------:R-:W-:Y:S02]  /*14c0*/  LOP3.LUT R8, R20, 0x600, RZ, 0xfc, !PT ;  /* 0x0000060014087812 */ /* 0x000fe400078efcff */
[----:B------:R-:W-:Y:S02]  /*14d0*/  SHF.R.U32.HI R9, RZ, 0x2, R9 ;  /* 0x00000002ff097819 */ /* 0x000fe40000011609 */
[----:B------:R-:W-:Y:S02]  /*14e0*/  SHF.R.U32.HI R8, RZ, 0x2, R8 ;  /* 0x00000002ff087819 */ /* 0x000fe40000011608 */
[----:B0-----:R-:W-:Y:S02]  /*14f0*/  LOP3.LUT R2, R9, 0x17c, RZ, 0xc0, !PT ;  /* 0x0000017c09027812 */ /* 0x001fe400078ec0ff */
[----:B------:R-:W-:Y:S02]  /*1500*/  LOP3.LUT R8, R8, 0x1bc, RZ, 0xc0, !PT ;  /* 0x000001bc08087812 */ /* 0x000fe400078ec0ff */
[C---:B------:R-:W-:Y:S01]  /*1510*/  LOP3.LUT R6, R20.reuse, 0x700, RZ, 0xfc, !PT ;  /* 0x0000070014067812 */ /* 0x040fe200078efcff */
[C---:B------:R-:W-:Y:S01]  /*1520*/  IMAD.IADD R2, R3.reuse, 0x1, R2 ;  /* 0x0000000103027824 */ /* 0x040fe200078e0202 */
[----:B------:R-:W-:Y:S01]  /*1530*/  LOP3.LUT R12, R20, 0x800, RZ, 0xfc, !PT ;  /* 0x00000800140c7812 */ /* 0x000fe200078efcff */
[----:B------:R-:W-:Y:S01]  /*1540*/  IMAD.IADD R8, R3, 0x1, R8 ;  /* 0x0000000103087824 */ /* 0x000fe200078e0208 */
[----:B------:R-:W-:-:S02]  /*1550*/  SHF.R.U32.HI R6, RZ, 0x2, R6 ;  /* 0x00000002ff067819 */ /* 0x000fc40000011606 */
[----:B------:R0:W2:Y:S01]  /*1560*/  LDS R19, [R2+0x1400] ;  /* 0x0014000002137984 */ /* 0x0000a20000000800 */
[----:B------:R-:W-:-:S03]  /*1570*/  SHF.R.U32.HI R12, RZ, 0x2, R12 ;  /* 0x00000002ff0c7819 */ /* 0x000fc6000001160c */
[----:B------:R-:W3:Y:S01]  /*1580*/  LDS R23, [R8+0x1800] ;  /* 0x0018000008177984 */ /* 0x000ee20000000800 */
[----:B------:R-:W-:Y:S02]  /*1590*/  LOP3.LUT R6, R6, 0x1fc, RZ, 0xc0, !PT ;  /* 0x000001fc06067812 */ /* 0x000fe400078ec0ff */
[----:B------:R-:W-:-:S03]  /*15a0*/  LOP3.LUT R12, R12, 0x23c, RZ, 0xc0, !PT ;  /* 0x0000023c0c0c7812 */ /* 0x000fc600078ec0ff */
[C---:B------:R-:W-:Y:S01]  /*15b0*/  IMAD.IADD R6, R3.reuse, 0x1, R6 ;  /* 0x0000000103067824 */ /* 0x040fe200078e0206 */
[C---:B------:R-:W-:Y:S01]  /*15c0*/  LOP3.LUT R13, R20.reuse, 0x900, RZ, 0xfc, !PT ;  /* 0x00000900140d7812 */ /* 0x040fe200078efcff */
[----:B------:R-:W-:Y:S01]  /*15d0*/  IMAD.IADD R12, R3, 0x1, R12 ;  /* 0x00000001030c7824 */ /* 0x000fe200078e020c */
[C---:B------:R-:W-:Y:S02]  /*15e0*/  LOP3.LUT R9, R20.reuse, 0xa00, RZ, 0xfc, !PT ;  /* 0x00000a0014097812 */ /* 0x040fe400078efcff */
[C---:B-1----:R-:W-:Y:S01]  /*15f0*/  LOP3.LUT R0, R20.reuse, 0xb00, RZ, 0xfc, !PT ;  /* 0x00000b0014007812 */ /* 0x042fe200078efcff */
[----:B------:R1:W4:Y:S01]  /*1600*/  LDS R21, [R6+0x1c00] ;  /* 0x001c000006157984 */ /* 0x0003220000000800 */
[C---:B------:R-:W-:Y:S02]  /*1610*/  LOP3.LUT R11, R20.reuse, 0xc00, RZ, 0xfc, !PT ;  /* 0x00000c00140b7812 */ /* 0x040fe400078efcff */
[----:B------:R-:W-:Y:S01]  /*1620*/  LOP3.LUT R14, R20, 0xd00, RZ, 0xfc, !PT ;  /* 0x00000d00140e7812 */ /* 0x000fe200078efcff */
[----:B------:R-:W5:Y:S01]  /*1630*/  LDS R17, [R12+0x2000] ;  /* 0x002000000c117984 */ /* 0x000f620000000800 */
[----:B------:R-:W-:-:S02]  /*1640*/  SHF.R.U32.HI R13, RZ, 0x2, R13 ;  /* 0x00000002ff0d7819 */ /* 0x000fc4000001160d */
[----:B------:R-:W-:Y:S02]  /*1650*/  SHF.R.U32.HI R9, RZ, 0x2, R9 ;  /* 0x00000002ff097819 */ /* 0x000fe40000011609 */
[----:B------:R-:W-:Y:S02]  /*1660*/  LOP3.LUT R15, R20, 0xe00, RZ, 0xfc, !PT ;  /* 0x00000e00140f7812 */ /* 0x000fe400078efcff */
[----:B------:R-:W-:Y:S02]  /*1670*/  SHF.R.U32.HI R10, RZ, 0x2, R0 ;  /* 0x00000002ff0a7819 */ /* 0x000fe40000011600 */
[----:B------:R-:W-:Y:S02]  /*1680*/  SHF.R.U32.HI R11, RZ, 0x2, R11 ;  /* 0x00000002ff0b7819 */ /* 0x000fe4000001160b */
[----:B------:R-:W-:Y:S02]  /*1690*/  SHF.R.U32.HI R14, RZ, 0x2, R14 ;  /* 0x00000002ff0e7819 */ /* 0x000fe4000001160e */
[----:B------:R-:W-:-:S02]  /*16a0*/  LOP3.LUT R18, R22, 0x70, RZ, 0xfc, !PT ;  /* 0x0000007016127812 */ /* 0x000fc400078efcff */
[----:B------:R-:W-:Y:S02]  /*16b0*/  LOP3.LUT R0, R13, 0x27c, RZ, 0xc0, !PT ;  /* 0x0000027c0d007812 */ /* 0x000fe400078ec0ff */
[----:B0-----:R-:W-:Y:S02]  /*16c0*/  LOP3.LUT R2, R9, 0x2bc, RZ, 0xc0, !PT ;  /* 0x000002bc09027812 */ /* 0x001fe400078ec0ff */
[----:B------:R-:W-:Y:S02]  /*16d0*/  SHF.R.U32.HI R15, RZ, 0x2, R15 ;  /* 0x00000002ff0f7819 */ /* 0x000fe4000001160f */
[----:B------:R-:W-:Y:S02]  /*16e0*/  LOP3.LUT R10, R10, 0x2fc, RZ, 0xc0, !PT ;  /* 0x000002fc0a0a7812 */ /* 0x000fe400078ec0ff */
[----:B-1----:R-:W-:Y:S02]  /*16f0*/  LOP3.LUT R6, R11, 0x33c, RZ, 0xc0, !PT ;  /* 0x0000033c0b067812 */ /* 0x002fe400078ec0ff */
[----:B------:R-:W-:Y:S01]  /*1700*/  LOP3.LUT R8, R14, 0x37c, RZ, 0xc0, !PT ;  /* 0x0000037c0e087812 */ /* 0x000fe200078ec0ff */
[C---:B------:R-:W-:Y:S01]  /*1710*/  IMAD.IADD R0, R3.reuse, 0x1, R0 ;  /* 0x0000000103007824 */ /* 0x040fe200078e0200 */
[----:B------:R-:W-:Y:S01]  /*1720*/  ISETP.LT.AND P4, PT, R18, 0x200, !P0 ;  /* 0x000002001200780c */ /* 0x000fe20004781270 */
[----:B------:R-:W-:Y:S01]  /*1730*/  IMAD.IADD R24, R3, 0x1, R2 ;  /* 0x0000000103187824 */ /* 0x000fe200078e0202 */
[----:B------:R-:W-:Y:S01]  /*1740*/  LOP3.LUT R18, R15, 0x3bc, RZ, 0xc0, !PT ;  /* 0x000003bc0f127812 */ /* 0x000fe200078ec0ff */
[C---:B------:R-:W-:Y:S01]  /*1750*/  IMAD.IADD R2, R3.reuse, 0x1, R10 ;  /* 0x0000000103027824 */ /* 0x040fe200078e020a */
[----:B------:R-:W0:Y:S01]  /*1760*/  LDS R16, [R0+0x2400] ;  /* 0x0024000000107984 */ /* 0x000e220000000800 */
[----:B------:R-:W-:-:S02]  /*1770*/  IMAD.IADD R13, R3, 0x1, R6 ;  /* 0x00000001030d7824 */ /* 0x000fc400078e0206 */
[C---:B------:R-:W-:Y:S01]  /*1780*/  IMAD.IADD R6, R3.reuse, 0x1, R8 ;  /* 0x0000000103067824 */ /* 0x040fe200078e0208 */
[----:B------:R-:W1:Y:S01]  /*1790*/  LDS R12, [R24+0x2800] ;  /* 0x00280000180c7984 */ /* 0x000e620000000800 */
[----:B------:R-:W-:Y:S02]  /*17a0*/  IMAD.IADD R25, R3, 0x1, R18 ;  /* 0x0000000103197824 */ /* 0x000fe400078e0212 */
[C---:B------:R-:W-:Y:S01]  /*17b0*/  VIADD R9, R7.reuse, 0xf50 ;  /* 0x00000f5007097836 */ /* 0x040fe20000000000 */
[----:B------:R-:W0:Y:S01]  /*17c0*/  LDS R2, [R2+0x2c00] ;  /* 0x002c000002027984 */ /* 0x000e220000000800 */
[----:B------:R-:W-:-:S03]  /*17d0*/  VIADD R11, R7, 0x1260 ;  /* 0x00001260070b7836 */ /* 0x000fc60000000000 */
[----:B------:R-:W0:Y:S01]  /*17e0*/  LDS R13, [R13+0x3000] ;  /* 0x003000000d0d7984 */ /* 0x000e220000000800 */
[----:B------:R-:W-:-:S03]  /*17f0*/  IMAD.WIDE R8, R9, 0x4, R4 ;  /* 0x0000000409087825 */ /* 0x000fc600078e0204 */
[----:B------:R-:W0:Y:S01]  /*1800*/  LDS R6, [R6+0x3400] ;  /* 0x0034000006067984 */ /* 0x000e220000000800 */
[----:B------:R-:W-:-:S03]  /*1810*/  IMAD.WIDE R10, R11, 0x4, R4 ;  /* 0x000000040b0a7825 */ /* 0x000fc600078e0204 */
[----:B------:R3:W0:Y:S01]  /*1820*/  LDS R0, [R25+0x3800] ;  /* 0x0038000019007984 */ /* 0x0006220000000800 */
[----:B------:R-:W-:-:S03]  /*1830*/  LOP3.LUT R18, R22, 0x80, RZ, 0xfc, !PT ;  /* 0x0000008016127812 */ /* 0x000fc600078efcff */
[----:B--2---:R2:W-:Y:S01]  /*1840*/  @P6 STG.E desc[UR6][R8.64], R19 ;  /* 0x0000001308006986 */ /* 0x0045e2000c101906 */
[----:B------:R-:W-:-:S03]  /*1850*/  LOP3.LUT R14, R22, 0x90, RZ, 0xfc, !PT ;  /* 0x00000090160e7812 */ /* 0x000fc600078efcff */
[----:B---3--:R3:W-:Y:S01]  /*1860*/  @P5 STG.E desc[UR6][R10.64], R23 ;  /* 0x000000170a005986 */ /* 0x0087e2000c101906 */
[----:B------:R-:W-:Y:S01]  /*1870*/  ISETP.LT.AND P5, PT, R18, 0x200, !P0 ;  /* 0x000002001200780c */ /* 0x000fe200047a1270 */
[C---:B------:R-:W-:Y:S02]  /*1880*/  VIADD R15, R7.reuse, 0x1570 ;  /* 0x00001570070f7836 */ /* 0x040fe40000000000 */
[----:B------:R-:W-:Y:S01]  /*1890*/  VIADD R25, R7, 0x1880 ;  /* 0x0000188007197836 */ /* 0x000fe20000000000 */
[----:B------:R-:W-:Y:S01]  /*18a0*/  ISETP.LT.AND P6, PT, R14, 0x200, !P0 ;  /* 0x000002000e00780c */ /* 0x000fe200047c1270 */
[----:B------:R-:W-:Y:S01]  /*18b0*/  IMAD.WIDE R14, R15, 0x4, R4 ;  /* 0x000000040f0e7825 */ /* 0x000fe200078e0204 */
[----:B------:R-:W-:-:S03]  /*18c0*/  LOP3.LUT R20, R20, 0xf00, RZ, 0xfc, !PT ;  /* 0x00000f0014147812 */ /* 0x000fc600078efcff */
[----:B--2---:R-:W-:Y:S01]  /*18d0*/  IMAD.WIDE R8, R25, 0x4, R4 ;  /* 0x0000000419087825 */ /* 0x004fe200078e0204 */
[C---:B------:R-:W-:Y:S02]  /*18e0*/  LOP3.LUT R18, R22.reuse, 0xc0, RZ, 0xfc, !PT ;  /* 0x000000c016127812 */ /* 0x040fe400078efcff */
[----:B------:R-:W-:Y:S02]  /*18f0*/  SHF.R.U32.HI R20, RZ, 0x2, R20 ;  /* 0x00000002ff147819 */ /* 0x000fe40000011614 */
[C---:B---3--:R-:W-:Y:S01]  /*1900*/  LOP3.LUT R10, R22.reuse, 0xb0, RZ, 0xfc, !PT ;  /* 0x000000b0160a7812 */ /* 0x048fe200078efcff */
[----:B----4-:R2:W-:Y:S01]  /*1910*/  @P4 STG.E desc[UR6][R14.64], R21 ;  /* 0x000000150e004986 */ /* 0x0105e2000c101906 */
[----:B------:R-:W-:Y:S02]  /*1920*/  LOP3.LUT R22, R22, 0xa0, RZ, 0xfc, !PT ;  /* 0x000000a016167812 */ /* 0x000fe400078efcff */
[----:B------:R-:W-:Y:S01]  /*1930*/  ISETP.LT.AND P4, PT, R18, 0x200, !P0 ;  /* 0x000002001200780c */ /* 0x000fe20004781270 */
[----:B-----5:R3:W-:Y:S01]  /*1940*/  @P5 STG.E desc[UR6][R8.64], R17 ;  /* 0x0000001108005986 */ /* 0x0207e2000c101906 */
[----:B------:R-:W-:-:S02]  /*1950*/  LOP3.LUT R20, R20, 0x3fc, RZ, 0xc0, !PT ;  /* 0x000003fc14147812 */ /* 0x000fc400078ec0ff */
[----:B------:R-:W-:Y:S02]  /*1960*/  ISETP.LT.AND P5, PT, R10, 0x200, !P0 ;  /* 0x000002000a00780c */ /* 0x000fe400047a1270 */
[----:B------:R-:W-:Y:S01]  /*1970*/  ISETP.LT.AND P0, PT, R22, 0x200, !P0 ;  /* 0x000002001600780c */ /* 0x000fe20004701270 */
[----:B------:R-:W-:Y:S02]  /*1980*/  VIADD R19, R7, 0x1b90 ;  /* 0x00001b9007137836 */ /* 0x000fe40000000000 */
[----:B------:R-:W-:Y:S02]  /*1990*/  IMAD.IADD R24, R3, 0x1, R20 ;  /* 0x0000000103187824 */ /* 0x000fe400078e0214 */
[C---:B------:R-:W-:Y:S02]  /*19a0*/  VIADD R11, R7.reuse, 0x1ea0 ;  /* 0x00001ea0070b7836 */ /* 0x040fe40000000000 */
[C---:B------:R-:W-:Y:S02]  /*19b0*/  VIADD R3, R7.reuse, 0x21b0 ;  /* 0x000021b007037836 */ /* 0x040fe40000000000 */
[----:B--2---:R-:W-:-:S02]  /*19c0*/  VIADD R15, R7, 0x24c0 ;  /* 0x000024c0070f7836 */ /* 0x004fc40000000000 */
[----:B------:R-:W-:-:S04]  /*19d0*/  IMAD.WIDE R18, R19, 0x4, R4 ;  /* 0x0000000413127825 */ /* 0x000fc800078e0204 */
[C---:B------:R-:W-:Y:S02]  /*19e0*/  VIADD R21, R7.reuse, 0x27d0 ;  /* 0x000027d007157836 */ /* 0x040fe40000000000 */
[----:B------:R-:W-:Y:S02]  /*19f0*/  VIADD R23, R7, 0x2ae0 ;  /* 0x00002ae007177836 */ /* 0x000fe40000000000 */
[--C-:B------:R-:W-:Y:S01]  /*1a00*/  IMAD.WIDE R10, R11, 0x4, R4.reuse ;  /* 0x000000040b0a7825 */ /* 0x100fe200078e0204 */
[----:B0-----:R0:W-:Y:S03]  /*1a10*/  @P6 STG.E desc[UR6][R18.64], R16 ;  /* 0x0000001012006986 */ /* 0x0011e6000c101906 */
[--C-:B---3--:R-:W-:Y:S01]  /*1a20*/  IMAD.WIDE R8, R3, 0x4, R4.reuse ;  /* 0x0000000403087825 */ /* 0x108fe200078e0204 */
[----:B-1----:R0:W-:Y:S03]  /*1a30*/  @P0 STG.E desc[UR6][R10.64], R12 ;  /* 0x0000000c0a000986 */ /* 0x0021e6000c101906 */
[--C-:B------:R-:W-:Y:S01]  /*1a40*/  IMAD.WIDE R14, R15, 0x4, R4.reuse ;  /* 0x000000040f0e7825 */ /* 0x100fe200078e0204 */
[----:B------:R0:W-:Y:S03]  /*1a50*/  @P5 STG.E desc[UR6][R8.64], R2 ;  /* 0x0000000208005986 */ /* 0x0001e6000c101906 */
[--C-:B------:R-:W-:Y:S01]  /*1a60*/  IMAD.WIDE R20, R21, 0x4, R4.reuse ;  /* 0x0000000415147825 */ /* 0x100fe200078e0204 */
[----:B------:R0:W-:Y:S03]  /*1a70*/  @P4 STG.E desc[UR6][R14.64], R13 ;  /* 0x0000000d0e004986 */ /* 0x0001e6000c101906 */
[----:B------:R-:W-:Y:S01]  /*1a80*/  IMAD.WIDE R22, R23, 0x4, R4 ;  /* 0x0000000417167825 */ /* 0x000fe200078e0204 */
[----:B------:R0:W-:Y:S04]  /*1a90*/  @P3 STG.E desc[UR6][R20.64], R6 ;  /* 0x0000000614003986 */ /* 0x0001e8000c101906 */
[----:B------:R0:W-:Y:S02]  /*1aa0*/  @P2 STG.E desc[UR6][R22.64], R0 ;  /* 0x0000000016002986 */ /* 0x0001e4000c101906 */
[----:B0-----:R-:W-:Y:S05]  /*1ab0*/  @!P1 EXIT ;  /* 0x000000000000994d */ /* 0x001fea0003800000 */
[----:B------:R-:W0:Y:S01]  /*1ac0*/  LDS R3, [R24+0x3c00] ;  /* 0x003c000018037984 */ /* 0x000e220000000800 */
[----:B------:R-:W-:-:S04]  /*1ad0*/  VIADD R7, R7, 0x2df0 ;  /* 0x00002df007077836 */ /* 0x000fc80000000000 */
[----:B------:R-:W-:-:S05]  /*1ae0*/  IMAD.WIDE R4, R7, 0x4, R4 ;  /* 0x0000000407047825 */ /* 0x000fca00078e0204 */
[----:B0-----:R-:W-:Y:S01]  /*1af0*/  STG.E desc[UR6][R4.64], R3 ;  /* 0x0000000304007986 */ /* 0x001fe2000c101906 */
[----:B------:R-:W-:Y:S05]  /*1b00*/  EXIT ;  /* 0x000000000000794d */ /* 0x000fea0003800000 */
.L_x_0:
[----:B------:R-:W-:-:S00]  /*1b10*/  BRA `(.L_x_0) ;  /* 0xfffffffc00fc7947 */ /* 0x000fc0000383ffff */
[----:B------:R-:W-:-:S00]  /*1b20*/  NOP ;  /* 0x0000000000007918 */ /* 0x000fc00000000000 */
        /* <DEDUP_REMOVED lines=13> */
.L_x_1:


//--------------------- .nv.global.init           --------------------------
	.section	.nv.global.init,"aw",@progbits
.nv.global.init:
	.type		_$_str,@object
	.size		_$_str,(_$_str_$_2 - _$_str)
_$_str:
        /*0000*/ 	.byte	0x5f, 0x5f, 0x43, 0x55, 0x44, 0x41, 0x5f, 0x46, 0x54, 0x5a, 0x00
	.type		_$_str_$_2,@object
	.size		_$_str_$_2,(.L_1 - _$_str_$_2)
_$_str_$_2:
        /*000b*/ 	.byte	0x5f, 0x5f, 0x43, 0x55, 0x44, 0x41, 0x5f, 0x50, 0x52, 0x45, 0x43, 0x5f, 0x53, 0x51, 0x52, 0x54
        /*001b*/ 	.byte	0x00
.L_1:


//--------------------- .nv.shared.triton_poi_fused__native_batch_norm_legit_no_training_hardtanh_19 --------------------------
	.section	.nv.shared.triton_poi_fused__native_batch_norm_legit_no_training_hardtanh_19,"aw",@nobits
	.sectionflags	@""
	.align	16
	.zero		1024


//--------------------- .nv.constant0.triton_poi_fused__native_batch_norm_legit_no_training_hardtanh_19 --------------------------
	.section	.nv.constant0.triton_poi_fused__native_batch_norm_legit_no_training_hardtanh_19,"a",@progbits
	.sectionflags	@""
	.align	4
.nv.constant0.triton_poi_fused__native_batch_norm_legit_no_training_hardtanh_19:
	.zero		584
